//
// Generated by NVIDIA NVVM Compiler
//
// Compiler Build ID: CL-36424714
// Cuda compilation tools, release 13.0, V13.0.88
// Based on NVVM 20.0.0
//

.version 9.0
.target sm_100
.address_size 64

	// .globl	_Z3addPii

.visible .entry _Z3addPii(
	.param .u64 .ptr .align 1 _Z3addPii_param_0,
	.param .u32 _Z3addPii_param_1
)
{
	.reg .pred 	%p<2>;
	.reg .b32 	%r<8>;
	.reg .b64 	%rd<5>;

	ld.param.u64 	%rd1, [_Z3addPii_param_0];
	ld.param.u32 	%r2, [_Z3addPii_param_1];
	mov.u32 	%r3, %ctaid.x;
	mov.u32 	%r4, %ntid.x;
	mov.u32 	%r5, %tid.x;
	mad.lo.s32 	%r1, %r3, %r4, %r5;
	setp.ge.s32 	%p1, %r1, %r2;
	@%p1 bra 	$L__BB0_2;
	cvta.to.global.u64 	%rd2, %rd1;
	mul.wide.s32 	%rd3, %r1, 4;
	add.s64 	%rd4, %rd2, %rd3;
	ld.global.u32 	%r6, [%rd4];
	add.s32 	%r7, %r6, 1;
	st.global.u32 	[%rd4], %r7;
$L__BB0_2:
	ret;

}


// ===== COMPILED SASS (sm_100) =====

	.target	sm_100

	.elftype	@"ET_EXEC"


//--------------------- .note.nv.tkinfo           --------------------------
	.section	.note.nv.tkinfo,"",@"SHT_NOTE"
	.sectionflags	@"SHF_NOTE_NV_TKINFO"
	.tkinfo
        /*0018*/ 	.word	0x00000002
        /*0030*/ 	.string	""
        /*0030*/ 	.string	"ptxas"
        /*0030*/ 	.string	"Cuda compilation tools, release 13.0, V13.0.88"
        /*0030*/ 	.string	"Build cuda_13.0.r13.0/compiler.36424714_0"
        /*0030*/ 	.string	"-arch sm_100 -m 64 "



//--------------------- .note.nv.cuinfo           --------------------------
	.section	.note.nv.cuinfo,"",@"SHT_NOTE"
	.sectionflags	@"SHF_NOTE_NV_CUINFO"
        /*0018*/ 	.short	0x0002
        /*001a*/ 	.short	0x0064
        /*001c*/ 	.short	0x0082
	.zero		2


//--------------------- .nv.info                  --------------------------
	.section	.nv.info,"",@"SHT_CUDA_INFO"
	.align	4


	//----- nvinfo : EIATTR_REGCOUNT
	.align		4
        /*0000*/ 	.byte	0x04, 0x2f
        /*0002*/ 	.short	(.L_1 - .L_0)
	.align		4
.L_0:
        /*0004*/ 	.word	index@(_Z3addPii)
        /*0008*/ 	.word	0x00000008


	//----- nvinfo : EIATTR_FRAME_SIZE
	.align		4
.L_1:
        /*000c*/ 	.byte	0x04, 0x11
        /*000e*/ 	.short	(.L_3 - .L_2)
	.align		4
.L_2:
        /*0010*/ 	.word	index@(_Z3addPii)
        /*0014*/ 	.word	0x00000000


	//----- nvinfo : EIATTR_MIN_STACK_SIZE
	.align		4
.L_3:
        /*0018*/ 	.byte	0x04, 0x12
        /*001a*/ 	.short	(.L_5 - .L_4)
	.align		4
.L_4:
        /*001c*/ 	.word	index@(_Z3addPii)
        /*0020*/ 	.word	0x00000000
.L_5:


//--------------------- .nv.compat                --------------------------
	.section	.nv.compat,"",@"SHT_CUDA_COMPAT_INFO"
	.align	4
        /*0000*/ 	.byte	0x02, 0x09, 0x00, 0x00, 0x02, 0x02, 0x01, 0x00, 0x02, 0x05, 0x05, 0x00, 0x03, 0x07, 0x01, 0x01
        /*0010*/ 	.byte	0x02, 0x03, 0x00, 0x00, 0x02, 0x06, 0x01, 0x00, 0x04, 0x0b, 0x08, 0x00, 0x09, 0x00, 0x00, 0x00
        /*0020*/ 	.byte	0x00, 0x00, 0x00, 0x00


//--------------------- .nv.info._Z3addPii        --------------------------
	.section	.nv.info._Z3addPii,"",@"SHT_CUDA_INFO"
	.sectionflags	@""
	.align	4


	//----- nvinfo : EIATTR_CUDA_API_VERSION
	.align		4
        /*0000*/ 	.byte	0x04, 0x37
        /*0002*/ 	.short	(.L_7 - .L_6)
.L_6:
        /*0004*/ 	.word	0x00000082


	//----- nvinfo : EIATTR_KPARAM_INFO
	.align		4
.L_7:
        /*0008*/ 	.byte	0x04, 0x17
        /*000a*/ 	.short	(.L_9 - .L_8)
.L_8:
        /*000c*/ 	.word	0x00000000
        /*0010*/ 	.short	0x0001
        /*0012*/ 	.short	0x0008
        /*0014*/ 	.byte	0x00, 0xf0, 0x11, 0x00


	//----- nvinfo : EIATTR_KPARAM_INFO
	.align		4
.L_9:
        /*0018*/ 	.byte	0x04, 0x17
        /*001a*/ 	.short	(.L_11 - .L_10)
.L_10:
        /*001c*/ 	.word	0x00000000
        /*0020*/ 	.short	0x0000
        /*0022*/ 	.short	0x0000
        /*0024*/ 	.byte	0x00, 0xf5, 0x21, 0x00


	//----- nvinfo : EIATTR_SPARSE_MMA_MASK
	.align		4
.L_11:
        /*0028*/ 	.byte	0x03, 0x50
        /*002a*/ 	.short	0x0000


	//----- nvinfo : EIATTR_MAXREG_COUNT
	.align		4
        /*002c*/ 	.byte	0x03, 0x1b
        /*002e*/ 	.short	0x00ff


	//----- nvinfo : EIATTR_MERCURY_ISA_VERSION
	.align		4
        /*0030*/ 	.byte	0x03, 0x5f
        /*0032*/ 	.short	0x0101


	//----- nvinfo : EIATTR_VRC_CTA_INIT_COUNT
	.align		4
        /*0034*/ 	.byte	0x02, 0x4a
	.zero		1
	.zero		1


	//----- nvinfo : EIATTR_EXIT_INSTR_OFFSETS
	.align		4
        /*0038*/ 	.byte	0x04, 0x1c
        /*003a*/ 	.short	(.L_13 - .L_12)


	//   ....[0]....
.L_12:
        /*003c*/ 	.word	0x00000070


	//   ....[1]....
        /*0040*/ 	.word	0x000000e0


	//----- nvinfo : EIATTR_CBANK_PARAM_SIZE
	.align		4
.L_13:
        /*0044*/ 	.byte	0x03, 0x19
        /*0046*/ 	.short	0x000c


	//----- nvinfo : EIATTR_PARAM_CBANK
	.align		4
        /*0048*/ 	.byte	0x04, 0x0a
        /*004a*/ 	.short	(.L_15 - .L_14)
	.align		4
.L_14:
        /*004c*/ 	.word	index@(.nv.constant0._Z3addPii)
        /*0050*/ 	.short	0x0380
        /*0052*/ 	.short	0x000c


	//----- nvinfo : EIATTR_SW_WAR
	.align		4
.L_15:
        /*0054*/ 	.byte	0x04, 0x36
        /*0056*/ 	.short	(.L_17 - .L_16)
.L_16:
        /*0058*/ 	.word	0x00000008
.L_17:


//--------------------- .nv.callgraph             --------------------------
	.section	.nv.callgraph,"",@"SHT_CUDA_CALLGRAPH"
	.align	4
	.sectionentsize	8
	.align		4
        /*0000*/ 	.word	0x00000000
	.align		4
        /*0004*/ 	.word	0xffffffff
	.align		4
        /*0008*/ 	.word	0x00000000
	.align		4
        /*000c*/ 	.word	0xfffffffe
	.align		4
        /*0010*/ 	.word	0x00000000
	.align		4
        /*0014*/ 	.word	0xfffffffd
	.align		4
        /*0018*/ 	.word	0x00000000
	.align		4
        /*001c*/ 	.word	0xfffffffc


//--------------------- .text._Z3addPii           --------------------------
	.section	.text._Z3addPii,"ax",@progbits
	.align	128
        .global         _Z3addPii
        .type           _Z3addPii,@function
        .size           _Z3addPii,(.L_x_1 - _Z3addPii)
        .other          _Z3addPii,@"STO_CUDA_ENTRY STV_DEFAULT"
_Z3addPii:
.text._Z3addPii:
[----:B------:R-:W-:Y:S01]  /*0000*/  LDC R1, c[0x0][0x37c] ;  /* 0x0000df00ff017b82 */ /* 0x000fe20000000800 */
[----:B------:R-:W0:Y:S07]  /*0010*/  S2R R0, SR_TID.X ;  /* 0x0000000000007919 */ /* 0x000e2e0000002100 */
[----:B------:R-:W0:Y:S01]  /*0020*/  S2UR UR4, SR_CTAID.X ;  /* 0x00000000000479c3 */ /* 0x000e220000002500 */
[----:B------:R-:W1:Y:S07]  /*0030*/  LDCU UR5, c[0x0][0x388] ;  /* 0x00007100ff0577ac */ /* 0x000e6e0008000800 */
[----:B------:R-:W0:Y:S02]  /*0040*/  LDC R5, c[0x0][0x360] ;  /* 0x0000d800ff057b82 */ /* 0x000e240000000800 */
[----:B0-----:R-:W-:-:S05]  /*0050*/  IMAD R5, R5, UR4, R0 ;  /* 0x0000000405057c24 */ /* 0x001fca000f8e0200 */
[----:B-1----:R-:W-:-:S13]  /*0060*/  ISETP.GE.AND P0, PT, R5, UR5, PT ;  /* 0x0000000505007c0c */ /* 0x002fda000bf06270 */
[----:B------:R-:W-:Y:S05]  /*0070*/  @P0 EXIT ;  /* 0x000000000000094d */ /* 0x000fea0003800000 */
[----:B------:R-:W0:Y:S01]  /*0080*/  LDC.64 R2, c[0x0][0x380] ;  /* 0x0000e000ff027b82 */ /* 0x000e220000000a00 */
[----:B------:R-:W1:Y:S01]  /*0090*/  LDCU.64 UR4, c[0x0][0x358] ;  /* 0x00006b00ff0477ac */ /* 0x000e620008000a00 */
[----:B0-----:R-:W-:-:S05]  /*00a0*/  IMAD.WIDE R2, R5, 0x4, R2 ;  /* 0x0000000405027825 */ /* 0x001fca00078e0202 */
[----:B-1----:R-:W2:Y:S02]  /*00b0*/  LDG.E R0, desc[UR4][R2.64] ;  /* 0x0000000402007981 */ /* 0x002ea4000c1e1900 */
[----:B--2---:R-:W-:-:S05]  /*00c0*/  IADD3 R5, PT, PT, R0, 0x1, RZ ;  /* 0x0000000100057810 */ /* 0x004fca0007ffe0ff */
[----:B------:R-:W-:Y:S01]  /*00d0*/  STG.E desc[UR4][R2.64], R5 ;  /* 0x0000000502007986 */ /* 0x000fe2000c101904 */
[----:B------:R-:W-:Y:S05]  /*00e0*/  EXIT ;  /* 0x000000000000794d */ /* 0x000fea0003800000 */
.L_x_0:
[----:B------:R-:W-:-:S00]  /*00f0*/  BRA `(.L_x_0) ;  /* 0xfffffffc00fc7947 */ /* 0x000fc0000383ffff */
[----:B------:R-:W-:-:S00]  /*0100*/  NOP ;  /* 0x0000000000007918 */ /* 0x000fc00000000000 */
[----:B------:R-:W-:-:S00]  /*0110*/  NOP ;  /* 0x0000000000007918 */ /* 0x000fc00000000000 */
[----:B------:R-:W-:-:S00]  /*0120*/  NOP ;  /* 0x0000000000007918 */ /* 0x000fc00000000000 */
[----:B------:R-:W-:-:S00]  /*0130*/  NOP ;  /* 0x0000000000007918 */ /* 0x000fc00000000000 */
[----:B------:R-:W-:-:S00]  /*0140*/  NOP ;  /* 0x0000000000007918 */ /* 0x000fc00000000000 */
[----:B------:R-:W-:-:S00]  /*0150*/  NOP ;  /* 0x0000000000007918 */ /* 0x000fc00000000000 */
[----:B------:R-:W-:-:S00]  /*0160*/  NOP ;  /* 0x0000000000007918 */ /* 0x000fc00000000000 */
[----:B------:R-:W-:-:S00]  /*0170*/  NOP ;  /* 0x0000000000007918 */ /* 0x000fc00000000000 */
.L_x_1:


//--------------------- .nv.shared.reserved.0     --------------------------
	.section	.nv.shared.reserved.0,"aw",@nobits
	.weak		__nv_reservedSMEM_offset_0_alias
	.size		__nv_reservedSMEM_offset_0_alias, 0, 64
	.other		__nv_reservedSMEM_offset_0_alias,@"STO_CUDA_RESERVED_SHARED STV_DEFAULT"
__nv_reservedSMEM_offset_0_alias:
	.zero		0
	.zero		64


//--------------------- .nv.constant0._Z3addPii   --------------------------
	.section	.nv.constant0._Z3addPii,"a",@progbits
	.sectionflags	@""
	.align	4
.nv.constant0._Z3addPii:
	.zero		908


//--------------------- SYMBOLS --------------------------

	.type		.nv.reservedSmem.offset0,@object
	.size		.nv.reservedSmem.offset0,0x4
